//
// Generated by NVIDIA NVVM Compiler
//
// Compiler Build ID: CL-36424714
// Cuda compilation tools, release 13.0, V13.0.88
// Based on NVVM 20.0.0
//

.version 9.0
.target sm_100
.address_size 64

	// .globl	_Z9matrixMuliPjS_S_

.visible .entry _Z9matrixMuliPjS_S_(
	.param .u32 _Z9matrixMuliPjS_S__param_0,
	.param .u64 .ptr .align 1 _Z9matrixMuliPjS_S__param_1,
	.param .u64 .ptr .align 1 _Z9matrixMuliPjS_S__param_2,
	.param .u64 .ptr .align 1 _Z9matrixMuliPjS_S__param_3
)
{
	.reg .pred 	%p<10>;
	.reg .b32 	%r<105>;
	.reg .b64 	%rd<53>;

	ld.param.u32 	%r32, [_Z9matrixMuliPjS_S__param_0];
	ld.param.u64 	%rd11, [_Z9matrixMuliPjS_S__param_1];
	ld.param.u64 	%rd12, [_Z9matrixMuliPjS_S__param_2];
	cvta.to.global.u64 	%rd1, %rd12;
	cvta.to.global.u64 	%rd2, %rd11;
	mov.u32 	%r34, %ctaid.x;
	mov.u32 	%r35, %ntid.x;
	mov.u32 	%r36, %tid.x;
	mad.lo.s32 	%r1, %r34, %r35, %r36;
	rem.s32 	%r2, %r1, %r32;
	setp.lt.s32 	%p1, %r32, 1;
	mov.b32 	%r104, 0;
	@%p1 bra 	$L__BB0_12;
	sub.s32 	%r91, %r1, %r2;
	and.b32  	%r4, %r32, 7;
	setp.lt.u32 	%p2, %r32, 8;
	mov.b32 	%r99, 0;
	mov.u32 	%r104, %r99;
	@%p2 bra 	$L__BB0_4;
	and.b32  	%r99, %r32, 2147483640;
	neg.s32 	%r93, %r99;
	mul.wide.u32 	%rd13, %r32, 4;
	add.s64 	%rd3, %rd1, %rd13;
	mul.wide.u32 	%rd14, %r32, 8;
	add.s64 	%rd4, %rd1, %rd14;
	mul.wide.u32 	%rd15, %r32, 12;
	add.s64 	%rd5, %rd1, %rd15;
	mul.wide.u32 	%rd16, %r32, 16;
	add.s64 	%rd6, %rd1, %rd16;
	mul.wide.u32 	%rd17, %r32, 20;
	add.s64 	%rd7, %rd1, %rd17;
	mul.wide.u32 	%rd18, %r32, 24;
	add.s64 	%rd8, %rd1, %rd18;
	mul.wide.u32 	%rd19, %r32, 28;
	add.s64 	%rd9, %rd1, %rd19;
	mov.b32 	%r104, 0;
	mov.u32 	%r92, %r2;
$L__BB0_3:
	.pragma "nounroll";
	mul.wide.s32 	%rd20, %r92, 4;
	add.s64 	%rd21, %rd3, %rd20;
	add.s64 	%rd22, %rd4, %rd20;
	add.s64 	%rd23, %rd5, %rd20;
	add.s64 	%rd24, %rd6, %rd20;
	add.s64 	%rd25, %rd7, %rd20;
	add.s64 	%rd26, %rd8, %rd20;
	add.s64 	%rd27, %rd9, %rd20;
	add.s64 	%rd28, %rd1, %rd20;
	mul.wide.s32 	%rd29, %r91, 4;
	add.s64 	%rd30, %rd2, %rd29;
	ld.global.u32 	%r40, [%rd30];
	ld.global.u32 	%r41, [%rd28];
	mad.lo.s32 	%r42, %r41, %r40, %r104;
	ld.global.u32 	%r43, [%rd30+4];
	ld.global.u32 	%r44, [%rd21];
	mad.lo.s32 	%r45, %r44, %r43, %r42;
	ld.global.u32 	%r46, [%rd30+8];
	ld.global.u32 	%r47, [%rd22];
	mad.lo.s32 	%r48, %r47, %r46, %r45;
	ld.global.u32 	%r49, [%rd30+12];
	ld.global.u32 	%r50, [%rd23];
	mad.lo.s32 	%r51, %r50, %r49, %r48;
	ld.global.u32 	%r52, [%rd30+16];
	ld.global.u32 	%r53, [%rd24];
	mad.lo.s32 	%r54, %r53, %r52, %r51;
	ld.global.u32 	%r55, [%rd30+20];
	ld.global.u32 	%r56, [%rd25];
	mad.lo.s32 	%r57, %r56, %r55, %r54;
	ld.global.u32 	%r58, [%rd30+24];
	ld.global.u32 	%r59, [%rd26];
	mad.lo.s32 	%r60, %r59, %r58, %r57;
	ld.global.u32 	%r61, [%rd30+28];
	ld.global.u32 	%r62, [%rd27];
	mad.lo.s32 	%r104, %r62, %r61, %r60;
	add.s32 	%r93, %r93, 8;
	shl.b32 	%r63, %r32, 3;
	add.s32 	%r92, %r92, %r63;
	add.s32 	%r91, %r91, 8;
	setp.ne.s32 	%p3, %r93, 0;
	@%p3 bra 	$L__BB0_3;
$L__BB0_4:
	setp.eq.s32 	%p4, %r4, 0;
	@%p4 bra 	$L__BB0_12;
	sub.s32 	%r18, %r1, %r2;
	and.b32  	%r19, %r32, 3;
	setp.lt.u32 	%p5, %r4, 4;
	@%p5 bra 	$L__BB0_7;
	add.s32 	%r65, %r18, %r99;
	mul.wide.s32 	%rd31, %r65, 4;
	add.s64 	%rd32, %rd2, %rd31;
	ld.global.u32 	%r66, [%rd32];
	mad.lo.s32 	%r67, %r99, %r32, %r2;
	mul.wide.s32 	%rd33, %r67, 4;
	add.s64 	%rd34, %rd1, %rd33;
	ld.global.u32 	%r68, [%rd34];
	mad.lo.s32 	%r69, %r68, %r66, %r104;
	ld.global.u32 	%r70, [%rd32+4];
	mul.wide.u32 	%rd35, %r32, 4;
	add.s64 	%rd36, %rd34, %rd35;
	ld.global.u32 	%r71, [%rd36];
	mad.lo.s32 	%r72, %r71, %r70, %r69;
	ld.global.u32 	%r73, [%rd32+8];
	add.s64 	%rd37, %rd36, %rd35;
	ld.global.u32 	%r74, [%rd37];
	mad.lo.s32 	%r75, %r74, %r73, %r72;
	ld.global.u32 	%r76, [%rd32+12];
	add.s64 	%rd38, %rd37, %rd35;
	ld.global.u32 	%r77, [%rd38];
	mad.lo.s32 	%r104, %r77, %r76, %r75;
	add.s32 	%r99, %r99, 4;
$L__BB0_7:
	setp.eq.s32 	%p6, %r19, 0;
	@%p6 bra 	$L__BB0_12;
	setp.eq.s32 	%p7, %r19, 1;
	@%p7 bra 	$L__BB0_10;
	add.s32 	%r79, %r18, %r99;
	mul.wide.s32 	%rd39, %r79, 4;
	add.s64 	%rd40, %rd2, %rd39;
	ld.global.u32 	%r80, [%rd40];
	mad.lo.s32 	%r81, %r99, %r32, %r2;
	mul.wide.s32 	%rd41, %r81, 4;
	add.s64 	%rd42, %rd1, %rd41;
	ld.global.u32 	%r82, [%rd42];
	mad.lo.s32 	%r83, %r82, %r80, %r104;
	ld.global.u32 	%r84, [%rd40+4];
	mul.wide.u32 	%rd43, %r32, 4;
	add.s64 	%rd44, %rd42, %rd43;
	ld.global.u32 	%r85, [%rd44];
	mad.lo.s32 	%r104, %r85, %r84, %r83;
	add.s32 	%r99, %r99, 2;
$L__BB0_10:
	and.b32  	%r86, %r32, 1;
	setp.eq.b32 	%p8, %r86, 1;
	not.pred 	%p9, %p8;
	@%p9 bra 	$L__BB0_12;
	add.s32 	%r87, %r18, %r99;
	mul.wide.s32 	%rd45, %r87, 4;
	add.s64 	%rd46, %rd2, %rd45;
	ld.global.u32 	%r88, [%rd46];
	mad.lo.s32 	%r89, %r99, %r32, %r2;
	mul.wide.s32 	%rd47, %r89, 4;
	add.s64 	%rd48, %rd1, %rd47;
	ld.global.u32 	%r90, [%rd48];
	mad.lo.s32 	%r104, %r90, %r88, %r104;
$L__BB0_12:
	ld.param.u64 	%rd52, [_Z9matrixMuliPjS_S__param_3];
	cvta.to.global.u64 	%rd49, %rd52;
	mul.wide.s32 	%rd50, %r1, 4;
	add.s64 	%rd51, %rd49, %rd50;
	st.global.u32 	[%rd51], %r104;
	ret;

}
	// .globl	_Z9matrixAddiPjS_S_
.visible .entry _Z9matrixAddiPjS_S_(
	.param .u32 _Z9matrixAddiPjS_S__param_0,
	.param .u64 .ptr .align 1 _Z9matrixAddiPjS_S__param_1,
	.param .u64 .ptr .align 1 _Z9matrixAddiPjS_S__param_2,
	.param .u64 .ptr .align 1 _Z9matrixAddiPjS_S__param_3
)
{
	.reg .b32 	%r<8>;
	.reg .b64 	%rd<11>;

	ld.param.u64 	%rd1, [_Z9matrixAddiPjS_S__param_1];
	ld.param.u64 	%rd2, [_Z9matrixAddiPjS_S__param_2];
	ld.param.u64 	%rd3, [_Z9matrixAddiPjS_S__param_3];
	cvta.to.global.u64 	%rd4, %rd3;
	cvta.to.global.u64 	%rd5, %rd2;
	cvta.to.global.u64 	%rd6, %rd1;
	mov.u32 	%r1, %ctaid.x;
	mov.u32 	%r2, %ntid.x;
	mov.u32 	%r3, %tid.x;
	mad.lo.s32 	%r4, %r1, %r2, %r3;
	mul.wide.s32 	%rd7, %r4, 4;
	add.s64 	%rd8, %rd6, %rd7;
	ld.global.u32 	%r5, [%rd8];
	add.s64 	%rd9, %rd5, %rd7;
	ld.global.u32 	%r6, [%rd9];
	add.s32 	%r7, %r6, %r5;
	add.s64 	%rd10, %rd4, %rd7;
	st.global.u32 	[%rd10], %r7;
	ret;

}


// ===== COMPILED SASS (sm_100) =====

	.target	sm_100

	.elftype	@"ET_EXEC"


//--------------------- .note.nv.tkinfo           --------------------------
	.section	.note.nv.tkinfo,"",@"SHT_NOTE"
	.sectionflags	@"SHF_NOTE_NV_TKINFO"
	.tkinfo
        /*0018*/ 	.word	0x00000002
        /*0030*/ 	.string	""
        /*0030*/ 	.string	"ptxas"
        /*0030*/ 	.string	"Cuda compilation tools, release 13.0, V13.0.88"
        /*0030*/ 	.string	"Build cuda_13.0.r13.0/compiler.36424714_0"
        /*0030*/ 	.string	"-arch sm_100 -m 64 "



//--------------------- .note.nv.cuinfo           --------------------------
	.section	.note.nv.cuinfo,"",@"SHT_NOTE"
	.sectionflags	@"SHF_NOTE_NV_CUINFO"
        /*0018*/ 	.short	0x0002
        /*001a*/ 	.short	0x0064
        /*001c*/ 	.short	0x0082
	.zero		2


//--------------------- .nv.info                  --------------------------
	.section	.nv.info,"",@"SHT_CUDA_INFO"
	.align	4


	//----- nvinfo : EIATTR_REGCOUNT
	.align		4
        /*0000*/ 	.byte	0x04, 0x2f
        /*0002*/ 	.short	(.L_1 - .L_0)
	.align		4
.L_0:
        /*0004*/ 	.word	index@(_Z9matrixMuliPjS_S_)
        /*0008*/ 	.word	0x0000001f


	//----- nvinfo : EIATTR_FRAME_SIZE
	.align		4
.L_1:
        /*000c*/ 	.byte	0x04, 0x11
        /*000e*/ 	.short	(.L_3 - .L_2)
	.align		4
.L_2:
        /*0010*/ 	.word	index@(_Z9matrixMuliPjS_S_)
        /*0014*/ 	.word	0x00000000


	//----- nvinfo : EIATTR_REGCOUNT
	.align		4
.L_3:
        /*0018*/ 	.byte	0x04, 0x2f
        /*001a*/ 	.short	(.L_5 - .L_4)
	.align		4
.L_4:
        /*001c*/ 	.word	index@(_Z9matrixAddiPjS_S_)
        /*0020*/ 	.word	0x0000000c


	//----- nvinfo : EIATTR_FRAME_SIZE
	.align		4
.L_5:
        /*0024*/ 	.byte	0x04, 0x11
        /*0026*/ 	.short	(.L_7 - .L_6)
	.align		4
.L_6:
        /*0028*/ 	.word	index@(_Z9matrixAddiPjS_S_)
        /*002c*/ 	.word	0x00000000


	//----- nvinfo : EIATTR_MIN_STACK_SIZE
	.align		4
.L_7:
        /*0030*/ 	.byte	0x04, 0x12
        /*0032*/ 	.short	(.L_9 - .L_8)
	.align		4
.L_8:
        /*0034*/ 	.word	index@(_Z9matrixAddiPjS_S_)
        /*0038*/ 	.word	0x00000000


	//----- nvinfo : EIATTR_MIN_STACK_SIZE
	.align		4
.L_9:
        /*003c*/ 	.byte	0x04, 0x12
        /*003e*/ 	.short	(.L_11 - .L_10)
	.align		4
.L_10:
        /*0040*/ 	.word	index@(_Z9matrixMuliPjS_S_)
        /*0044*/ 	.word	0x00000000
.L_11:


//--------------------- .nv.compat                --------------------------
	.section	.nv.compat,"",@"SHT_CUDA_COMPAT_INFO"
	.align	4
        /*0000*/ 	.byte	0x02, 0x09, 0x00, 0x00, 0x02, 0x02, 0x01, 0x00, 0x02, 0x05, 0x05, 0x00, 0x03, 0x07, 0x01, 0x01
        /*0010*/ 	.byte	0x02, 0x03, 0x00, 0x00, 0x02, 0x06, 0x01, 0x00, 0x04, 0x0b, 0x08, 0x00, 0x09, 0x00, 0x00, 0x00
        /*0020*/ 	.byte	0x00, 0x00, 0x00, 0x00


//--------------------- .nv.info._Z9matrixAddiPjS_S_ --------------------------
	.section	.nv.info._Z9matrixAddiPjS_S_,"",@"SHT_CUDA_INFO"
	.sectionflags	@""
	.align	4


	//----- nvinfo : EIATTR_CUDA_API_VERSION
	.align		4
        /*0000*/ 	.byte	0x04, 0x37
        /*0002*/ 	.short	(.L_13 - .L_12)
.L_12:
        /*0004*/ 	.word	0x00000082


	//----- nvinfo : EIATTR_KPARAM_INFO
	.align		4
.L_13:
        /*0008*/ 	.byte	0x04, 0x17
        /*000a*/ 	.short	(.L_15 - .L_14)
.L_14:
        /*000c*/ 	.word	0x00000000
        /*0010*/ 	.short	0x0003
        /*0012*/ 	.short	0x0018
        /*0014*/ 	.byte	0x00, 0xf5, 0x21, 0x00


	//----- nvinfo : EIATTR_KPARAM_INFO
	.align		4
.L_15:
        /*0018*/ 	.byte	0x04, 0x17
        /*001a*/ 	.short	(.L_17 - .L_16)
.L_16:
        /*001c*/ 	.word	0x00000000
        /*0020*/ 	.short	0x0002
        /*0022*/ 	.short	0x0010
        /*0024*/ 	.byte	0x00, 0xf5, 0x21, 0x00


	//----- nvinfo : EIATTR_KPARAM_INFO
	.align		4
.L_17:
        /*0028*/ 	.byte	0x04, 0x17
        /*002a*/ 	.short	(.L_19 - .L_18)
.L_18:
        /*002c*/ 	.word	0x00000000
        /*0030*/ 	.short	0x0001
        /*0032*/ 	.short	0x0008
        /*0034*/ 	.byte	0x00, 0xf5, 0x21, 0x00


	//----- nvinfo : EIATTR_KPARAM_INFO
	.align		4
.L_19:
        /*0038*/ 	.byte	0x04, 0x17
        /*003a*/ 	.short	(.L_21 - .L_20)
.L_20:
        /*003c*/ 	.word	0x00000000
        /*0040*/ 	.short	0x0000
        /*0042*/ 	.short	0x0000
        /*0044*/ 	.byte	0x00, 0xf0, 0x11, 0x00


	//----- nvinfo : EIATTR_SPARSE_MMA_MASK
	.align		4
.L_21:
        /*0048*/ 	.byte	0x03, 0x50
        /*004a*/ 	.short	0x0000


	//----- nvinfo : EIATTR_MAXREG_COUNT
	.align		4
        /*004c*/ 	.byte	0x03, 0x1b
        /*004e*/ 	.short	0x00ff


	//----- nvinfo : EIATTR_MERCURY_ISA_VERSION
	.align		4
        /*0050*/ 	.byte	0x03, 0x5f
        /*0052*/ 	.short	0x0101


	//----- nvinfo : EIATTR_VRC_CTA_INIT_COUNT
	.align		4
        /*0054*/ 	.byte	0x02, 0x4a
	.zero		1
	.zero		1


	//----- nvinfo : EIATTR_EXIT_INSTR_OFFSETS
	.align		4
        /*0058*/ 	.byte	0x04, 0x1c
        /*005a*/ 	.short	(.L_23 - .L_22)


	//   ....[0]....
.L_22:
        /*005c*/ 	.word	0x00000100


	//----- nvinfo : EIATTR_CBANK_PARAM_SIZE
	.align		4
.L_23:
        /*0060*/ 	.byte	0x03, 0x19
        /*0062*/ 	.short	0x0020


	//----- nvinfo : EIATTR_PARAM_CBANK
	.align		4
        /*0064*/ 	.byte	0x04, 0x0a
        /*0066*/ 	.short	(.L_25 - .L_24)
	.align		4
.L_24:
        /*0068*/ 	.word	index@(.nv.constant0._Z9matrixAddiPjS_S_)
        /*006c*/ 	.short	0x0380
        /*006e*/ 	.short	0x0020


	//----- nvinfo : EIATTR_SW_WAR
	.align		4
.L_25:
        /*0070*/ 	.byte	0x04, 0x36
        /*0072*/ 	.short	(.L_27 - .L_26)
.L_26:
        /*0074*/ 	.word	0x00000008
.L_27:


//--------------------- .nv.info._Z9matrixMuliPjS_S_ --------------------------
	.section	.nv.info._Z9matrixMuliPjS_S_,"",@"SHT_CUDA_INFO"
	.sectionflags	@""
	.align	4


	//----- nvinfo : EIATTR_CUDA_API_VERSION
	.align		4
        /*0000*/ 	.byte	0x04, 0x37
        /*0002*/ 	.short	(.L_29 - .L_28)
.L_28:
        /*0004*/ 	.word	0x00000082


	//----- nvinfo : EIATTR_KPARAM_INFO
	.align		4
.L_29:
        /*0008*/ 	.byte	0x04, 0x17
        /*000a*/ 	.short	(.L_31 - .L_30)
.L_30:
        /*000c*/ 	.word	0x00000000
        /*0010*/ 	.short	0x0003
        /*0012*/ 	.short	0x0018
        /*0014*/ 	.byte	0x00, 0xf5, 0x21, 0x00


	//----- nvinfo : EIATTR_KPARAM_INFO
	.align		4
.L_31:
        /*0018*/ 	.byte	0x04, 0x17
        /*001a*/ 	.short	(.L_33 - .L_32)
.L_32:
        /*001c*/ 	.word	0x00000000
        /*0020*/ 	.short	0x0002
        /*0022*/ 	.short	0x0010
        /*0024*/ 	.byte	0x00, 0xf5, 0x21, 0x00


	//----- nvinfo : EIATTR_KPARAM_INFO
	.align		4
.L_33:
        /*0028*/ 	.byte	0x04, 0x17
        /*002a*/ 	.short	(.L_35 - .L_34)
.L_34:
        /*002c*/ 	.word	0x00000000
        /*0030*/ 	.short	0x0001
        /*0032*/ 	.short	0x0008
        /*0034*/ 	.byte	0x00, 0xf5, 0x21, 0x00


	//----- nvinfo : EIATTR_KPARAM_INFO
	.align		4
.L_35:
        /*0038*/ 	.byte	0x04, 0x17
        /*003a*/ 	.short	(.L_37 - .L_36)
.L_36:
        /*003c*/ 	.word	0x00000000
        /*0040*/ 	.short	0x0000
        /*0042*/ 	.short	0x0000
        /*0044*/ 	.byte	0x00, 0xf0, 0x11, 0x00


	//----- nvinfo : EIATTR_SPARSE_MMA_MASK
	.align		4
.L_37:
        /*0048*/ 	.byte	0x03, 0x50
        /*004a*/ 	.short	0x0000


	//----- nvinfo : EIATTR_MAXREG_COUNT
	.align		4
        /*004c*/ 	.byte	0x03, 0x1b
        /*004e*/ 	.short	0x00ff


	//----- nvinfo : EIATTR_MERCURY_ISA_VERSION
	.align		4
        /*0050*/ 	.byte	0x03, 0x5f
        /*0052*/ 	.short	0x0101


	//----- nvinfo : EIATTR_VRC_CTA_INIT_COUNT
	.align		4
        /*0054*/ 	.byte	0x02, 0x4a
	.zero		1
	.zero		1


	//----- nvinfo : EIATTR_EXIT_INSTR_OFFSETS
	.align		4
        /*0058*/ 	.byte	0x04, 0x1c
        /*005a*/ 	.short	(.L_39 - .L_38)


	//   ....[0]....
.L_38:
        /*005c*/ 	.word	0x00000ae0


	//----- nvinfo : EIATTR_CBANK_PARAM_SIZE
	.align		4
.L_39:
        /*0060*/ 	.byte	0x03, 0x19
        /*0062*/ 	.short	0x0020


	//----- nvinfo : EIATTR_PARAM_CBANK
	.align		4
        /*0064*/ 	.byte	0x04, 0x0a
        /*0066*/ 	.short	(.L_41 - .L_40)
	.align		4
.L_40:
        /*0068*/ 	.word	index@(.nv.constant0._Z9matrixMuliPjS_S_)
        /*006c*/ 	.short	0x0380
        /*006e*/ 	.short	0x0020


	//----- nvinfo : EIATTR_SW_WAR
	.align		4
.L_41:
        /*0070*/ 	.byte	0x04, 0x36
        /*0072*/ 	.short	(.L_43 - .L_42)
.L_42:
        /*0074*/ 	.word	0x00000008
.L_43:


//--------------------- .nv.callgraph             --------------------------
	.section	.nv.callgraph,"",@"SHT_CUDA_CALLGRAPH"
	.align	4
	.sectionentsize	8
	.align		4
        /*0000*/ 	.word	0x00000000
	.align		4
        /*0004*/ 	.word	0xffffffff
	.align		4
        /*0008*/ 	.word	0x00000000
	.align		4
        /*000c*/ 	.word	0xfffffffe
	.align		4
        /*0010*/ 	.word	0x00000000
	.align		4
        /*0014*/ 	.word	0xfffffffd
	.align		4
        /*0018*/ 	.word	0x00000000
	.align		4
        /*001c*/ 	.word	0xfffffffc


//--------------------- .text._Z9matrixAddiPjS_S_ --------------------------
	.section	.text._Z9matrixAddiPjS_S_,"ax",@progbits
	.align	128
        .global         _Z9matrixAddiPjS_S_
        .type           _Z9matrixAddiPjS_S_,@function
        .size           _Z9matrixAddiPjS_S_,(.L_x_6 - _Z9matrixAddiPjS_S_)
        .other          _Z9matrixAddiPjS_S_,@"STO_CUDA_ENTRY STV_DEFAULT"
_Z9matrixAddiPjS_S_:
.text._Z9matrixAddiPjS_S_:
[----:B------:R-:W-:Y:S01]  /*0000*/  LDC R1, c[0x0][0x37c] ;  /* 0x0000df00ff017b82 */ /* 0x000fe20000000800 */
[----:B------:R-:W0:Y:S07]  /*0010*/  S2R R0, SR_TID.X ;  /* 0x0000000000007919 */ /* 0x000e2e0000002100 */
[----:B------:R-:W0:Y:S01]  /*0020*/  S2UR UR6, SR_CTAID.X ;  /* 0x00000000000679c3 */ /* 0x000e220000002500 */
[----:B------:R-:W1:Y:S07]  /*0030*/  LDCU.64 UR4, c[0x0][0x358] ;  /* 0x00006b00ff0477ac */ /* 0x000e6e0008000a00 */
[----:B------:R-:W0:Y:S08]  /*0040*/  LDC R9, c[0x0][0x360] ;  /* 0x0000d800ff097b82 */ /* 0x000e300000000800 */
[----:B------:R-:W2:Y:S08]  /*0050*/  LDC.64 R2, c[0x0][0x388] ;  /* 0x0000e200ff027b82 */ /* 0x000eb00000000a00 */
[----:B------:R-:W3:Y:S01]  /*0060*/  LDC.64 R4, c[0x0][0x390] ;  /* 0x0000e400ff047b82 */ /* 0x000ee20000000a00 */
[----:B0-----:R-:W-:-:S07]  /*0070*/  IMAD R9, R9, UR6, R0 ;  /* 0x0000000609097c24 */ /* 0x001fce000f8e0200 */
[----:B------:R-:W0:Y:S01]  /*0080*/  LDC.64 R6, c[0x0][0x398] ;  /* 0x0000e600ff067b82 */ /* 0x000e220000000a00 */
[----:B--2---:R-:W-:-:S06]  /*0090*/  IMAD.WIDE R2, R9, 0x4, R2 ;  /* 0x0000000409027825 */ /* 0x004fcc00078e0202 */
[----:B-1----:R-:W2:Y:S01]  /*00a0*/  LDG.E R2, desc[UR4][R2.64] ;  /* 0x0000000402027981 */ /* 0x002ea2000c1e1900 */
[----:B---3--:R-:W-:-:S06]  /*00b0*/  IMAD.WIDE R4, R9, 0x4, R4 ;  /* 0x0000000409047825 */ /* 0x008fcc00078e0204 */
[----:B------:R-:W2:Y:S01]  /*00c0*/  LDG.E R5, desc[UR4][R4.64] ;  /* 0x0000000404057981 */ /* 0x000ea2000c1e1900 */
[----:B0-----:R-:W-:Y:S01]  /*00d0*/  IMAD.WIDE R6, R9, 0x4, R6 ;  /* 0x0000000409067825 */ /* 0x001fe200078e0206 */
[----:B--2---:R-:W-:-:S05]  /*00e0*/  IADD3 R9, PT, PT, R2, R5, RZ ;  /* 0x0000000502097210 */ /* 0x004fca0007ffe0ff */
[----:B------:R-:W-:Y:S01]  /*00f0*/  STG.E desc[UR4][R6.64], R9 ;  /* 0x0000000906007986 */ /* 0x000fe2000c101904 */
[----:B------:R-:W-:Y:S05]  /*0100*/  EXIT ;  /* 0x000000000000794d */ /* 0x000fea0003800000 */
.L_x_0:
[----:B------:R-:W-:-:S00]  /*0110*/  BRA `(.L_x_0) ;  /* 0xfffffffc00fc7947 */ /* 0x000fc0000383ffff */
[----:B------:R-:W-:-:S00]  /*0120*/  NOP ;  /* 0x0000000000007918 */ /* 0x000fc00000000000 */
        /* <DEDUP_REMOVED lines=13> */
.L_x_6:


//--------------------- .text._Z9matrixMuliPjS_S_ --------------------------
	.section	.text._Z9matrixMuliPjS_S_,"ax",@progbits
	.align	128
        .global         _Z9matrixMuliPjS_S_
        .type           _Z9matrixMuliPjS_S_,@function
        .size           _Z9matrixMuliPjS_S_,(.L_x_7 - _Z9matrixMuliPjS_S_)
        .other          _Z9matrixMuliPjS_S_,@"STO_CUDA_ENTRY STV_DEFAULT"
_Z9matrixMuliPjS_S_:
.text._Z9matrixMuliPjS_S_:
[----:B------:R-:W-:Y:S01]  /*0000*/  LDC R1, c[0x0][0x37c] ;  /* 0x0000df00ff017b82 */ /* 0x000fe20000000800 */
[----:B------:R-:W0:Y:S01]  /*0010*/  LDCU UR18, c[0x0][0x380] ;  /* 0x00007000ff1277ac */ /* 0x000e220008000800 */
[----:B------:R-:W1:Y:S06]  /*0020*/  S2R R5, SR_TID.X ;  /* 0x0000000000057919 */ /* 0x000e6c0000002100 */
[----:B------:R-:W1:Y:S01]  /*0030*/  S2UR UR4, SR_CTAID.X ;  /* 0x00000000000479c3 */ /* 0x000e620000002500 */
[----:B------:R-:W-:Y:S01]  /*0040*/  MOV R12, RZ ;  /* 0x000000ff000c7202 */ /* 0x000fe20000000f00 */
[----:B------:R-:W2:Y:S06]  /*0050*/  LDCU.64 UR16, c[0x0][0x358] ;  /* 0x00006b00ff1077ac */ /* 0x000eac0008000a00 */
[----:B------:R-:W1:Y:S01]  /*0060*/  LDC R0, c[0x0][0x360] ;  /* 0x0000d800ff007b82 */ /* 0x000e620000000800 */
[----:B0-----:R-:W-:Y:S01]  /*0070*/  IABS R6, UR18 ;  /* 0x0000001200067c13 */ /* 0x001fe20008000000 */
[----:B------:R-:W-:-:S03]  /*0080*/  UISETP.GE.AND UP0, UPT, UR18, 0x1, UPT ;  /* 0x000000011200788c */ /* 0x000fc6000bf06270 */
[----:B------:R-:W0:Y:S01]  /*0090*/  I2F.RP R4, R6 ;  /* 0x0000000600047306 */ /* 0x000e220000209400 */
[----:B-1----:R-:W-:-:S07]  /*00a0*/  IMAD R0, R0, UR4, R5 ;  /* 0x0000000400007c24 */ /* 0x002fce000f8e0205 */
[----:B0-----:R-:W0:Y:S01]  /*00b0*/  MUFU.RCP R4, R4 ;  /* 0x0000000400047308 */ /* 0x001e220000001000 */
[----:B------:R-:W-:Y:S02]  /*00c0*/  IABS R13, R0 ;  /* 0x00000000000d7213 */ /* 0x000fe40000000000 */
[----:B------:R-:W-:Y:S02]  /*00d0*/  ISETP.GE.AND P2, PT, R0, RZ, PT ;  /* 0x000000ff0000720c */ /* 0x000fe40003f46270 */
[----:B0-----:R-:W-:-:S04]  /*00e0*/  IADD3 R2, PT, PT, R4, 0xffffffe, RZ ;  /* 0x0ffffffe04027810 */ /* 0x001fc80007ffe0ff */
[----:B------:R0:W1:Y:S02]  /*00f0*/  F2I.FTZ.U32.TRUNC.NTZ R3, R2 ;  /* 0x0000000200037305 */ /* 0x000064000021f000 */
[----:B0-----:R-:W-:Y:S01]  /*0100*/  HFMA2 R2, -RZ, RZ, 0, 0 ;  /* 0x00000000ff027431 */ /* 0x001fe200000001ff */
[----:B-1----:R-:W-:-:S05]  /*0110*/  IADD3 R7, PT, PT, RZ, -R3, RZ ;  /* 0x80000003ff077210 */ /* 0x002fca0007ffe0ff */
[----:B------:R-:W-:-:S04]  /*0120*/  IMAD R5, R7, R6, RZ ;  /* 0x0000000607057224 */ /* 0x000fc800078e02ff */
[----:B------:R-:W-:-:S06]  /*0130*/  IMAD.HI.U32 R3, R3, R5, R2 ;  /* 0x0000000503037227 */ /* 0x000fcc00078e0002 */
[----:B------:R-:W-:-:S05]  /*0140*/  IMAD.HI.U32 R3, R3, R13, RZ ;  /* 0x0000000d03037227 */ /* 0x000fca00078e00ff */
[----:B------:R-:W-:-:S05]  /*0150*/  IADD3 R3, PT, PT, -R3, RZ, RZ ;  /* 0x000000ff03037210 */ /* 0x000fca0007ffe1ff */
[----:B------:R-:W-:-:S05]  /*0160*/  IMAD R13, R6, R3, R13 ;  /* 0x00000003060d7224 */ /* 0x000fca00078e020d */
[----:B------:R-:W-:-:S13]  /*0170*/  ISETP.GT.U32.AND P0, PT, R6, R13, PT ;  /* 0x0000000d0600720c */ /* 0x000fda0003f04070 */
[----:B------:R-:W-:Y:S02]  /*0180*/  @!P0 IADD3 R13, PT, PT, R13, -R6, RZ ;  /* 0x800000060d0d8210 */ /* 0x000fe40007ffe0ff */
[----:B------:R-:W-:Y:S02]  /*0190*/  ISETP.NE.AND P0, PT, RZ, UR18, PT ;  /* 0x00000012ff007c0c */ /* 0x000fe4000bf05270 */
[----:B------:R-:W-:-:S13]  /*01a0*/  ISETP.GT.U32.AND P1, PT, R6, R13, PT ;  /* 0x0000000d0600720c */ /* 0x000fda0003f24070 */
[----:B------:R-:W-:-:S04]  /*01b0*/  @!P1 IADD3 R13, PT, PT, R13, -R6, RZ ;  /* 0x800000060d0d9210 */ /* 0x000fc80007ffe0ff */
[----:B------:R-:W-:Y:S02]  /*01c0*/  @!P2 IADD3 R13, PT, PT, -R13, RZ, RZ ;  /* 0x000000ff0d0da210 */ /* 0x000fe40007ffe1ff */
[----:B------:R-:W-:Y:S01]  /*01d0*/  @!P0 LOP3.LUT R13, RZ, UR18, RZ, 0x33, !PT ;  /* 0x00000012ff0d8c12 */ /* 0x000fe2000f8e33ff */
[----:B--2---:R-:W-:Y:S06]  /*01e0*/  BRA.U !UP0, `(.L_x_1) ;  /* 0x0000000908307547 */ /* 0x004fec000b800000 */
[----:B------:R-:W-:Y:S01]  /*01f0*/  UISETP.GE.U32.AND UP1, UPT, UR18, 0x8, UPT ;  /* 0x000000081200788c */ /* 0x000fe2000bf26070 */
[----:B------:R-:W-:Y:S01]  /*0200*/  MOV R12, RZ ;  /* 0x000000ff000c7202 */ /* 0x000fe20000000f00 */
[----:B------:R-:W-:Y:S01]  /*0210*/  ULOP3.LUT UR19, UR18, 0x7, URZ, 0xc0, !UPT ;  /* 0x0000000712137892 */ /* 0x000fe2000f8ec0ff */
[----:B------:R-:W-:-:S03]  /*0220*/  UMOV UR4, URZ ;  /* 0x000000ff00047c82 */ /* 0x000fc60008000000 */
[----:B------:R-:W-:-:S03]  /*0230*/  UISETP.NE.AND UP0, UPT, UR19, URZ, UPT ;  /* 0x000000ff1300728c */ /* 0x000fc6000bf05270 */
[----:B------:R-:W-:Y:S08]  /*0240*/  BRA.U !UP1, `(.L_x_2) ;  /* 0x0000000109f87547 */ /* 0x000ff0000b800000 */
[----:B------:R-:W0:Y:S01]  /*0250*/  LDCU.64 UR20, c[0x0][0x390] ;  /* 0x00007200ff1477ac */ /* 0x000e220008000a00 */
[----:B------:R-:W-:Y:S02]  /*0260*/  HFMA2 R12, -RZ, RZ, 0, 0 ;  /* 0x00000000ff0c7431 */ /* 0x000fe400000001ff */
[----:B------:R-:W-:Y:S01]  /*0270*/  IMAD.IADD R14, R0, 0x1, -R13 ;  /* 0x00000001000e7824 */ /* 0x000fe200078e0a0d */
[----:B------:R-:W-:Y:S01]  /*0280*/  MOV R15, R13 ;  /* 0x0000000d000f7202 */ /* 0x000fe20000000f00 */
[----:B------:R-:W-:-:S04]  /*0290*/  ULOP3.LUT UR4, UR18, 0x7ffffff8, URZ, 0xc0, !UPT ;  /* 0x7ffffff812047892 */ /* 0x000fc8000f8ec0ff */
[----:B------:R-:W-:Y:S02]  /*02a0*/  UIADD3 UR5, UPT, UPT, -UR4, URZ, URZ ;  /* 0x000000ff04057290 */ /* 0x000fe4000fffe1ff */
[----:B0-----:R-:W-:Y:S02]  /*02b0*/  UIMAD.WIDE.U32 UR6, UR18, 0xc, UR20 ;  /* 0x0000000c120678a5 */ /* 0x001fe4000f8e0014 */
[----:B------:R-:W-:Y:S02]  /*02c0*/  UIMAD.WIDE.U32 UR8, UR18, 0x10, UR20 ;  /* 0x00000010120878a5 */ /* 0x000fe4000f8e0014 */
[----:B------:R-:W-:Y:S02]  /*02d0*/  UIMAD.WIDE.U32 UR10, UR18, 0x14, UR20 ;  /* 0x00000014120a78a5 */ /* 0x000fe4000f8e0014 */
[----:B------:R-:W-:Y:S02]  /*02e0*/  UIMAD.WIDE.U32 UR12, UR18, 0x18, UR20 ;  /* 0x00000018120c78a5 */ /* 0x000fe4000f8e0014 */
[----:B------:R-:W-:-:S12]  /*02f0*/  UIMAD.WIDE.U32 UR14, UR18, 0x1c, UR20 ;  /* 0x0000001c120e78a5 */ /* 0x000fd8000f8e0014 */
.L_x_3:
[----:B------:R-:W0:Y:S01]  /*0300*/  LDC.64 R2, c[0x0][0x388] ;  /* 0x0000e200ff027b82 */ /* 0x000e220000000a00 */
[----:B------:R-:W-:Y:S01]  /*0310*/  UIMAD.WIDE.U32 UR24, UR18, 0x4, UR20 ;  /* 0x00000004121878a5 */ /* 0x000fe2000f8e0014 */
[----:B------:R-:W-:Y:S01]  /*0320*/  MOV R8, 0x4 ;  /* 0x0000000400087802 */ /* 0x000fe20000000f00 */
[----:B------:R-:W-:-:S04]  /*0330*/  UIMAD.WIDE.U32 UR22, UR18, 0x8, UR20 ;  /* 0x00000008121678a5 */ /* 0x000fc8000f8e0014 */
[----:B------:R-:W-:Y:S01]  /*0340*/  MOV R4, UR24 ;  /* 0x0000001800047c02 */ /* 0x000fe20008000f00 */
[C---:B------:R-:W-:Y:S01]  /*0350*/  IMAD.WIDE R8, R15.reuse, R8, UR20 ;  /* 0x000000140f087e25 */ /* 0x040fe2000f8e0208 */
[----:B------:R-:W-:Y:S02]  /*0360*/  MOV R5, UR25 ;  /* 0x0000001900057c02 */ /* 0x000fe40008000f00 */
[----:B------:R-:W-:Y:S02]  /*0370*/  MOV R6, UR22 ;  /* 0x0000001600067c02 */ /* 0x000fe40008000f00 */
[----:B------:R-:W-:Y:S01]  /*0380*/  MOV R7, UR23 ;  /* 0x0000001700077c02 */ /* 0x000fe20008000f00 */
[----:B------:R-:W-:Y:S01]  /*0390*/  IMAD.WIDE R4, R15, 0x4, R4 ;  /* 0x000000040f047825 */ /* 0x000fe200078e0204 */
[----:B------:R1:W2:Y:S03]  /*03a0*/  LDG.E R20, desc[UR16][R8.64] ;  /* 0x0000001008147981 */ /* 0x0002a6000c1e1900 */
[----:B0-----:R-:W-:Y:S01]  /*03b0*/  IMAD.WIDE R2, R14, 0x4, R2 ;  /* 0x000000040e027825 */ /* 0x001fe200078e0202 */
[----:B------:R0:W3:Y:S04]  /*03c0*/  LDG.E R19, desc[UR16][R4.64] ;  /* 0x0000001004137981 */ /* 0x0000e8000c1e1900 */
[----:B------:R-:W2:Y:S01]  /*03d0*/  LDG.E R21, desc[UR16][R2.64] ;  /* 0x0000001002157981 */ /* 0x000ea2000c1e1900 */
[----:B------:R-:W-:-:S02]  /*03e0*/  IMAD.MOV.U32 R24, RZ, RZ, 0x4 ;  /* 0x00000004ff187424 */ /* 0x000fc400078e00ff */
[C---:B------:R-:W-:Y:S01]  /*03f0*/  IMAD.WIDE R6, R15.reuse, 0x4, R6 ;  /* 0x000000040f067825 */ /* 0x040fe200078e0206 */
[----:B------:R-:W3:Y:S01]  /*0400*/  LDG.E R18, desc[UR16][R2.64+0x4] ;  /* 0x0000041002127981 */ /* 0x000ee2000c1e1900 */
[----:B------:R-:W-:Y:S02]  /*0410*/  MOV R10, 0x4 ;  /* 0x00000004000a7802 */ /* 0x000fe40000000f00 */
[----:B------:R-:W-:Y:S01]  /*0420*/  IMAD.WIDE R24, R15, R24, UR6 ;  /* 0x000000060f187e25 */ /* 0x000fe2000f8e0218 */
[----:B------:R4:W5:Y:S01]  /*0430*/  LDG.E R17, desc[UR16][R6.64] ;  /* 0x0000001006117981 */ /* 0x000962000c1e1900 */
[----:B------:R-:W-:-:S03]  /*0440*/  MOV R26, 0x4 ;  /* 0x00000004001a7802 */ /* 0x000fc60000000f00 */
[----:B------:R-:W5:Y:S01]  /*0450*/  LDG.E R16, desc[UR16][R2.64+0x8] ;  /* 0x0000081002107981 */ /* 0x000f62000c1e1900 */
[----:B-1----:R-:W-:-:S03]  /*0460*/  IMAD.WIDE R8, R15, R10, UR8 ;  /* 0x000000080f087e25 */ /* 0x002fc6000f8e020a */
[----:B------:R-:W5:Y:S01]  /*0470*/  LDG.E R23, desc[UR16][R24.64] ;  /* 0x0000001018177981 */ /* 0x000f62000c1e1900 */
[----:B0-----:R-:W-:-:S03]  /*0480*/  IMAD.WIDE R4, R15, R26, UR10 ;  /* 0x0000000a0f047e25 */ /* 0x001fc6000f8e021a */
[----:B------:R-:W5:Y:S01]  /*0490*/  LDG.E R22, desc[UR16][R2.64+0xc] ;  /* 0x00000c1002167981 */ /* 0x000f62000c1e1900 */
[----:B------:R-:W-:Y:S01]  /*04a0*/  MOV R28, 0x4 ;  /* 0x00000004001c7802 */ /* 0x000fe20000000f00 */
[C---:B----4-:R-:W-:Y:S02]  /*04b0*/  IMAD.WIDE R6, R15.reuse, R10, UR12 ;  /* 0x0000000c0f067e25 */ /* 0x050fe4000f8e020a */
[----:B------:R-:W4:Y:S04]  /*04c0*/  LDG.E R9, desc[UR16][R8.64] ;  /* 0x0000001008097981 */ /* 0x000f28000c1e1900 */
[----:B------:R-:W4:Y:S01]  /*04d0*/  LDG.E R26, desc[UR16][R2.64+0x10] ;  /* 0x00001010021a7981 */ /* 0x000f22000c1e1900 */
[----:B------:R-:W-:-:S03]  /*04e0*/  IMAD.WIDE R10, R15, R28, UR14 ;  /* 0x0000000e0f0a7e25 */ /* 0x000fc6000f8e021c */
[----:B------:R-:W4:Y:S04]  /*04f0*/  LDG.E R4, desc[UR16][R4.64] ;  /* 0x0000001004047981 */ /* 0x000f28000c1e1900 */
[----:B------:R-:W4:Y:S04]  /*0500*/  LDG.E R27, desc[UR16][R2.64+0x14] ;  /* 0x00001410021b7981 */ /* 0x000f28000c1e1900 */
[----:B------:R0:W4:Y:S04]  /*0510*/  LDG.E R7, desc[UR16][R6.64] ;  /* 0x0000001006077981 */ /* 0x000128000c1e1900 */
[----:B------:R-:W4:Y:S04]  /*0520*/  LDG.E R24, desc[UR16][R2.64+0x18] ;  /* 0x0000181002187981 */ /* 0x000f28000c1e1900 */
[----:B------:R-:W4:Y:S04]  /*0530*/  LDG.E R10, desc[UR16][R10.64] ;  /* 0x000000100a0a7981 */ /* 0x000f28000c1e1900 */
[----:B------:R-:W4:Y:S01]  /*0540*/  LDG.E R25, desc[UR16][R2.64+0x1c] ;  /* 0x00001c1002197981 */ /* 0x000f22000c1e1900 */
[----:B------:R-:W-:-:S04]  /*0550*/  UIADD3 UR5, UPT, UPT, UR5, 0x8, URZ ;  /* 0x0000000805057890 */ /* 0x000fc8000fffe0ff */
[----:B------:R-:W-:Y:S01]  /*0560*/  UISETP.NE.AND UP1, UPT, UR5, URZ, UPT ;  /* 0x000000ff0500728c */ /* 0x000fe2000bf25270 */
[----:B0-----:R-:W-:Y:S02]  /*0570*/  MOV R6, UR18 ;  /* 0x0000001200067c02 */ /* 0x001fe40008000f00 */
[----:B------:R-:W-:Y:S02]  /*0580*/  IADD3 R14, PT, PT, R14, 0x8, RZ ;  /* 0x000000080e0e7810 */ /* 0x000fe40007ffe0ff */
[----:B------:R-:W-:Y:S01]  /*0590*/  LEA R15, R6, R15, 0x3 ;  /* 0x0000000f060f7211 */ /* 0x000fe200078e18ff */
[----:B--2---:R-:W-:-:S04]  /*05a0*/  IMAD R20, R21, R20, R12 ;  /* 0x0000001415147224 */ /* 0x004fc800078e020c */
[----:B---3--:R-:W-:-:S04]  /*05b0*/  IMAD R18, R18, R19, R20 ;  /* 0x0000001312127224 */ /* 0x008fc800078e0214 */
[----:B-----5:R-:W-:-:S04]  /*05c0*/  IMAD R16, R16, R17, R18 ;  /* 0x0000001110107224 */ /* 0x020fc800078e0212 */
[----:B------:R-:W-:-:S04]  /*05d0*/  IMAD R16, R22, R23, R16 ;  /* 0x0000001716107224 */ /* 0x000fc800078e0210 */
[----:B----4-:R-:W-:-:S04]  /*05e0*/  IMAD R9, R26, R9, R16 ;  /* 0x000000091a097224 */ /* 0x010fc800078e0210 */
[----:B------:R-:W-:-:S04]  /*05f0*/  IMAD R4, R27, R4, R9 ;  /* 0x000000041b047224 */ /* 0x000fc800078e0209 */
[----:B------:R-:W-:-:S04]  /*0600*/  IMAD R7, R24, R7, R4 ;  /* 0x0000000718077224 */ /* 0x000fc800078e0204 */
[----:B------:R-:W-:Y:S01]  /*0610*/  IMAD R12, R25, R10, R7 ;  /* 0x0000000a190c7224 */ /* 0x000fe200078e0207 */
[----:B------:R-:W-:Y:S06]  /*0620*/  BRA.U UP1, `(.L_x_3) ;  /* 0xfffffffd01347547 */ /* 0x000fec000b83ffff */
.L_x_2:
[----:B------:R-:W-:Y:S05]  /*0630*/  BRA.U !UP0, `(.L_x_1) ;  /* 0x00000005081c7547 */ /* 0x000fea000b800000 */
[----:B------:R-:W-:Y:S01]  /*0640*/  UISETP.GE.U32.AND UP0, UPT, UR19, 0x4, UPT ;  /* 0x000000041300788c */ /* 0x000fe2000bf06070 */
[----:B------:R-:W-:Y:S01]  /*0650*/  IADD3 R2, PT, PT, R0, -R13, RZ ;  /* 0x8000000d00027210 */ /* 0x000fe20007ffe0ff */
[----:B------:R-:W-:-:S04]  /*0660*/  ULOP3.LUT UR5, UR18, 0x3, URZ, 0xc0, !UPT ;  /* 0x0000000312057892 */ /* 0x000fc8000f8ec0ff */
[----:B------:R-:W-:-:S03]  /*0670*/  UISETP.NE.AND UP1, UPT, UR5, URZ, UPT ;  /* 0x000000ff0500728c */ /* 0x000fc6000bf25270 */
[----:B------:R-:W-:Y:S08]  /*0680*/  BRA.U !UP0, `(.L_x_4) ;  /* 0x0000000108687547 */ /* 0x000ff0000b800000 */
[----:B------:R-:W0:Y:S01]  /*0690*/  LDC.64 R6, c[0x0][0x390] ;  /* 0x0000e400ff067b82 */ /* 0x000e220000000a00 */
[----:B------:R-:W-:Y:S01]  /*06a0*/  IMAD.U32 R8, RZ, RZ, UR4 ;  /* 0x00000004ff087e24 */ /* 0x000fe2000f8e00ff */
[----:B------:R-:W-:Y:S02]  /*06b0*/  IADD3 R3, PT, PT, R2, UR4, RZ ;  /* 0x0000000402037c10 */ /* 0x000fe4000fffe0ff */
[----:B------:R-:W-:Y:S01]  /*06c0*/  MOV R11, UR18 ;  /* 0x00000012000b7c02 */ /* 0x000fe20008000f00 */
[----:B------:R-:W-:-:S03]  /*06d0*/  IMAD R9, R8, UR18, R13 ;  /* 0x0000001208097c24 */ /* 0x000fc6000f8e020d */
[----:B------:R-:W1:Y:S01]  /*06e0*/  LDC.64 R4, c[0x0][0x388] ;  /* 0x0000e200ff047b82 */ /* 0x000e620000000a00 */
[----:B------:R-:W-:Y:S01]  /*06f0*/  MOV R15, UR18 ;  /* 0x00000012000f7c02 */ /* 0x000fe20008000f00 */
[----:B0-----:R-:W-:Y:S01]  /*0700*/  IMAD.WIDE R6, R9, 0x4, R6 ;  /* 0x0000000409067825 */ /* 0x001fe200078e0206 */
[----:B------:R-:W-:-:S05]  /*0710*/  MOV R9, UR18 ;  /* 0x0000001200097c02 */ /* 0x000fca0008000f00 */
[----:B------:R-:W-:Y:S02]  /*0720*/  IMAD.WIDE.U32 R8, R9, 0x4, R6 ;  /* 0x0000000409087825 */ /* 0x000fe400078e0006 */
[----:B------:R-:W2:Y:S02]  /*0730*/  LDG.E R6, desc[UR16][R6.64] ;  /* 0x0000001006067981 */ /* 0x000ea4000c1e1900 */
[----:B-1----:R-:W-:-:S04]  /*0740*/  IMAD.WIDE R4, R3, 0x4, R4 ;  /* 0x0000000403047825 */ /* 0x002fc800078e0204 */
[----:B------:R-:W-:Y:S01]  /*0750*/  IMAD.WIDE.U32 R10, R11, 0x4, R8 ;  /* 0x000000040b0a7825 */ /* 0x000fe200078e0008 */
[----:B------:R-:W2:Y:S04]  /*0760*/  LDG.E R3, desc[UR16][R4.64] ;  /* 0x0000001004037981 */ /* 0x000ea8000c1e1900 */
[----:B------:R-:W3:Y:S01]  /*0770*/  LDG.E R8, desc[UR16][R8.64] ;  /* 0x0000001008087981 */ /* 0x000ee2000c1e1900 */
[----:B------:R-:W-:-:S03]  /*0780*/  IMAD.WIDE.U32 R14, R15, 0x4, R10 ;  /* 0x000000040f0e7825 */ /* 0x000fc600078e000a */
[----:B------:R-:W3:Y:S04]  /*0790*/  LDG.E R16, desc[UR16][R4.64+0x4] ;  /* 0x0000041004107981 */ /* 0x000ee8000c1e1900 */
[----:B------:R-:W4:Y:S04]  /*07a0*/  LDG.E R17, desc[UR16][R10.64] ;  /* 0x000000100a117981 */ /* 0x000f28000c1e1900 */
[----:B------:R-:W4:Y:S04]  /*07b0*/  LDG.E R18, desc[UR16][R4.64+0x8] ;  /* 0x0000081004127981 */ /* 0x000f28000c1e1900 */
[----:B------:R-:W5:Y:S04]  /*07c0*/  LDG.E R20, desc[UR16][R4.64+0xc] ;  /* 0x00000c1004147981 */ /* 0x000f68000c1e1900 */
[----:B------:R-:W5:Y:S01]  /*07d0*/  LDG.E R14, desc[UR16][R14.64] ;  /* 0x000000100e0e7981 */ /* 0x000f62000c1e1900 */
[----:B------:R-:W-:Y:S01]  /*07e0*/  UIADD3 UR4, UPT, UPT, UR4, 0x4, URZ ;  /* 0x0000000404047890 */ /* 0x000fe2000fffe0ff */
[----:B--2---:R-:W-:-:S04]  /*07f0*/  IMAD R3, R3, R6, R12 ;  /* 0x0000000603037224 */ /* 0x004fc800078e020c */
[----:B---3--:R-:W-:-:S04]  /*0800*/  IMAD R3, R16, R8, R3 ;  /* 0x0000000810037224 */ /* 0x008fc800078e0203 */
[----:B----4-:R-:W-:-:S04]  /*0810*/  IMAD R3, R18, R17, R3 ;  /* 0x0000001112037224 */ /* 0x010fc800078e0203 */
[----:B-----5:R-:W-:-:S07]  /*0820*/  IMAD R12, R20, R14, R3 ;  /* 0x0000000e140c7224 */ /* 0x020fce00078e0203 */
.L_x_4:
[----:B------:R-:W-:Y:S05]  /*0830*/  BRA.U !UP1, `(.L_x_1) ;  /* 0x00000001099c7547 */ /* 0x000fea000b800000 */
[----:B------:R-:W-:Y:S01]  /*0840*/  UISETP.NE.AND UP0, UPT, UR5, 0x1, UPT ;  /* 0x000000010500788c */ /* 0x000fe2000bf05270 */
[----:B------:R-:W-:Y:S01]  /*0850*/  MOV R4, UR4 ;  /* 0x0000000400047c02 */ /* 0x000fe20008000f00 */
[----:B------:R-:W-:Y:S02]  /*0860*/  ULOP3.LUT UR5, UR18, 0x1, URZ, 0xc0, !UPT ;  /* 0x0000000112057892 */ /* 0x000fe4000f8ec0ff */
[----:B------:R-:W-:Y:S02]  /*0870*/  MOV R5, UR18 ;  /* 0x0000001200057c02 */ /* 0x000fe40008000f00 */
[----:B------:R-:W-:Y:S01]  /*0880*/  UISETP.NE.U32.AND UP1, UPT, UR5, 0x1, UPT ;  /* 0x000000010500788c */ /* 0x000fe2000bf25070 */
[----:B------:R-:W-:-:S04]  /*0890*/  PLOP3.LUT P0, PT, PT, PT, UP0, 0x80, 0x8 ;  /* 0x000000000008781c */ /* 0x000fc80003f0f008 */
[----:B------:R-:W0:Y:S01]  /*08a0*/  @UP0 LDCU.64 UR8, c[0x0][0x390] ;  /* 0x00007200ff0807ac */ /* 0x000e220008000a00 */
[----:B------:R-:W-:Y:S01]  /*08b0*/  PLOP3.LUT P1, PT, PT, PT, UP1, 0x80, 0x8 ;  /* 0x000000000008781c */ /* 0x000fe20003f2f018 */
[----:B------:R-:W1:Y:S04]  /*08c0*/  @UP0 LDCU.64 UR6, c[0x0][0x388] ;  /* 0x00007100ff0607ac */ /* 0x000e680008000a00 */
[----:B------:R-:W2:Y:S03]  /*08d0*/  @!UP1 LDCU.64 UR10, c[0x0][0x388] ;  /* 0x00007100ff0a97ac */ /* 0x000ea60008000a00 */
[----:B------:R-:W-:Y:S01]  /*08e0*/  @P0 IMAD R3, R4, UR18, R13 ;  /* 0x0000001204030c24 */ /* 0x000fe2000f8e020d */
[----:B------:R-:W3:Y:S01]  /*08f0*/  @!UP1 LDCU.64 UR12, c[0x0][0x390] ;  /* 0x00007200ff0c97ac */ /* 0x000ee20008000a00 */
[----:B0-----:R-:W-:-:S02]  /*0900*/  MOV R10, UR8 ;  /* 0x00000008000a7c02 */ /* 0x001fc40008000f00 */
[----:B------:R-:W-:Y:S02]  /*0910*/  MOV R11, UR9 ;  /* 0x00000009000b7c02 */ /* 0x000fe40008000f00 */
[----:B-1----:R-:W-:Y:S01]  /*0920*/  MOV R7, UR7 ;  /* 0x0000000700077c02 */ /* 0x002fe20008000f00 */
[----:B------:R-:W-:Y:S02]  /*0930*/  IMAD.U32 R6, RZ, RZ, UR6 ;  /* 0x00000006ff067e24 */ /* 0x000fe4000f8e00ff */
[----:B------:R-:W-:Y:S01]  /*0940*/  @P0 IMAD.WIDE R10, R3, 0x4, R10 ;  /* 0x00000004030a0825 */ /* 0x000fe200078e020a */
[C---:B------:R-:W-:Y:S01]  /*0950*/  @P0 IADD3 R3, PT, PT, R2.reuse, UR4, RZ ;  /* 0x0000000402030c10 */ /* 0x040fe2000fffe0ff */
[----:B------:R-:W-:Y:S01]  /*0960*/  @UP0 UIADD3 UR4, UPT, UPT, UR4, 0x2, URZ ;  /* 0x0000000204040890 */ /* 0x000fe2000fffe0ff */
[----:B--2---:R-:W-:Y:S02]  /*0970*/  MOV R8, UR10 ;  /* 0x0000000a00087c02 */ /* 0x004fe40008000f00 */
[----:B------:R-:W-:Y:S01]  /*0980*/  MOV R9, UR11 ;  /* 0x0000000b00097c02 */ /* 0x000fe20008000f00 */
[----:B------:R-:W-:Y:S01]  /*0990*/  @P0 IMAD.WIDE R6, R3, 0x4, R6 ;  /* 0x0000000403060825 */ /* 0x000fe200078e0206 */
[----:B---3--:R-:W-:Y:S01]  /*09a0*/  MOV R14, UR12 ;  /* 0x0000000c000e7c02 */ /* 0x008fe20008000f00 */
[----:B------:R-:W2:Y:S01]  /*09b0*/  @P0 LDG.E R16, desc[UR16][R10.64] ;  /* 0x000000100a100981 */ /* 0x000ea2000c1e1900 */
[----:B------:R-:W-:Y:S01]  /*09c0*/  MOV R18, UR4 ;  /* 0x0000000400127c02 */ /* 0x000fe20008000f00 */
[----:B------:R-:W-:Y:S01]  /*09d0*/  @P0 IMAD.WIDE.U32 R4, R5, 0x4, R10 ;  /* 0x0000000405040825 */ /* 0x000fe200078e000a */
[----:B------:R-:W-:Y:S01]  /*09e0*/  @!P1 IADD3 R3, PT, PT, R2, UR4, RZ ;  /* 0x0000000402039c10 */ /* 0x000fe2000fffe0ff */
[----:B------:R-:W2:Y:S01]  /*09f0*/  @P0 LDG.E R17, desc[UR16][R6.64] ;  /* 0x0000001006110981 */ /* 0x000ea2000c1e1900 */
[----:B------:R-:W-:Y:S01]  /*0a00*/  MOV R15, UR13 ;  /* 0x0000000d000f7c02 */ /* 0x000fe20008000f00 */
[----:B------:R-:W-:-:S02]  /*0a10*/  @!P1 IMAD R13, R18, UR18, R13 ;  /* 0x00000012120d9c24 */ /* 0x000fc4000f8e020d */
[----:B------:R-:W-:Y:S01]  /*0a20*/  @!P1 IMAD.WIDE R2, R3, 0x4, R8 ;  /* 0x0000000403029825 */ /* 0x000fe200078e0208 */
[----:B------:R-:W3:Y:S03]  /*0a30*/  @P0 LDG.E R19, desc[UR16][R6.64+0x4] ;  /* 0x0000041006130981 */ /* 0x000ee6000c1e1900 */
[----:B------:R-:W-:Y:S01]  /*0a40*/  @!P1 IMAD.WIDE R8, R13, 0x4, R14 ;  /* 0x000000040d089825 */ /* 0x000fe200078e020e */
[----:B------:R-:W3:Y:S04]  /*0a50*/  @P0 LDG.E R4, desc[UR16][R4.64] ;  /* 0x0000001004040981 */ /* 0x000ee8000c1e1900 */
[----:B------:R-:W4:Y:S04]  /*0a60*/  @!P1 LDG.E R3, desc[UR16][R2.64] ;  /* 0x0000001002039981 */ /* 0x000f28000c1e1900 */
[----:B------:R-:W4:Y:S01]  /*0a70*/  @!P1 LDG.E R8, desc[UR16][R8.64] ;  /* 0x0000001008089981 */ /* 0x000f22000c1e1900 */
[----:B--2---:R-:W-:-:S04]  /*0a80*/  @P0 IMAD R16, R17, R16, R12 ;  /* 0x0000001011100224 */ /* 0x004fc800078e020c */
[----:B---3--:R-:W-:-:S04]  /*0a90*/  @P0 IMAD R12, R19, R4, R16 ;  /* 0x00000004130c0224 */ /* 0x008fc800078e0210 */
[----:B----4-:R-:W-:-:S07]  /*0aa0*/  @!P1 IMAD R12, R3, R8, R12 ;  /* 0x00000008030c9224 */ /* 0x010fce00078e020c */
.L_x_1:
[----:B------:R-:W0:Y:S02]  /*0ab0*/  LDC.64 R2, c[0x0][0x398] ;  /* 0x0000e600ff027b82 */ /* 0x000e240000000a00 */
[----:B0-----:R-:W-:-:S05]  /*0ac0*/  IMAD.WIDE R2, R0, 0x4, R2 ;  /* 0x0000000400027825 */ /* 0x001fca00078e0202 */
[----:B------:R-:W-:Y:S01]  /*0ad0*/  STG.E desc[UR16][R2.64], R12 ;  /* 0x0000000c02007986 */ /* 0x000fe2000c101910 */
[----:B------:R-:W-:Y:S05]  /*0ae0*/  EXIT ;  /* 0x000000000000794d */ /* 0x000fea0003800000 */
.L_x_5:
        /* <DEDUP_REMOVED lines=9> */
.L_x_7:


//--------------------- .nv.shared.reserved.0     --------------------------
	.section	.nv.shared.reserved.0,"aw",@nobits
	.weak		__nv_reservedSMEM_offset_0_alias
	.size		__nv_reservedSMEM_offset_0_alias, 0, 64
	.other		__nv_reservedSMEM_offset_0_alias,@"STO_CUDA_RESERVED_SHARED STV_DEFAULT"
__nv_reservedSMEM_offset_0_alias:
	.zero		0
	.zero		64


//--------------------- .nv.constant0._Z9matrixAddiPjS_S_ --------------------------
	.section	.nv.constant0._Z9matrixAddiPjS_S_,"a",@progbits
	.sectionflags	@""
	.align	4
.nv.constant0._Z9matrixAddiPjS_S_:
	.zero		928


//--------------------- .nv.constant0._Z9matrixMuliPjS_S_ --------------------------
	.section	.nv.constant0._Z9matrixMuliPjS_S_,"a",@progbits
	.sectionflags	@""
	.align	4
.nv.constant0._Z9matrixMuliPjS_S_:
	.zero		928


//--------------------- SYMBOLS --------------------------

	.type		.nv.reservedSmem.offset0,@object
	.size		.nv.reservedSmem.offset0,0x4
